	.headerflags	@"EF_CUDA_TEXMODE_UNIFIED EF_CUDA_64BIT_ADDRESS EF_CUDA_ACCELERATORS EF_CUDA_SM90 EF_CUDA_VIRTUAL_SM(EF_CUDA_SM90)"
	.elftype	@"ET_EXEC"


//--------------------- .nv.info                  --------------------------
	.section	.nv.info,"",@"SHT_CUDA_INFO"
	.align	4


	//----- nvinfo : EIATTR_REGCOUNT
	.align		4
        /*0000*/ 	.byte	0x04, 0x2f
        /*0002*/ 	.short	(.L_1 - .L_0)
	.align		4
.L_0:
        /*0004*/ 	.word	index@(triton_per_fused_dot_1)
        /*0008*/ 	.word	0x0000000e


	//----- nvinfo : EIATTR_MIN_STACK_SIZE
	.align		4
.L_1:
        /*000c*/ 	.byte	0x04, 0x12
        /*000e*/ 	.short	(.L_3 - .L_2)
	.align		4
.L_2:
        /*0010*/ 	.word	index@(triton_per_fused_dot_1)
        /*0014*/ 	.word	0x00000000


	//----- nvinfo : EIATTR_FRAME_SIZE
	.align		4
.L_3:
        /*0018*/ 	.byte	0x04, 0x11
        /*001a*/ 	.short	(.L_5 - .L_4)
	.align		4
.L_4:
        /*001c*/ 	.word	index@(triton_per_fused_dot_1)
        /*0020*/ 	.word	0x00000000


	//----- nvinfo : EIATTR_MIN_STACK_SIZE
	.align		4
.L_5:
        /*0024*/ 	.byte	0x04, 0x12
        /*0026*/ 	.short	(.L_7 - .L_6)
	.align		4
.L_6:
        /*0028*/ 	.word	index@(triton_per_fused_dot_1)
        /*002c*/ 	.word	0x00000000
.L_7:


//--------------------- .nv.info.triton_per_fused_dot_1 --------------------------
	.section	.nv.info.triton_per_fused_dot_1,"",@"SHT_CUDA_INFO"
	.sectionflags	@""
	.align	4


	//----- nvinfo : EIATTR_CUDA_API_VERSION
	.align		4
        /*0000*/ 	.byte	0x04, 0x37
        /*0002*/ 	.short	(.L_9 - .L_8)
.L_8:
        /*0004*/ 	.word	0x0000007c


	//----- nvinfo : EIATTR_KPARAM_INFO
	.align		4
.L_9:
        /*0008*/ 	.byte	0x04, 0x17
        /*000a*/ 	.short	(.L_11 - .L_10)
.L_10:
        /*000c*/ 	.word	0x00000000
        /*0010*/ 	.short	0x0003
        /*0012*/ 	.short	0x0018
        /*0014*/ 	.byte	0x00, 0xf0, 0x11, 0x00


	//----- nvinfo : EIATTR_KPARAM_INFO
	.align		4
.L_11:
        /*0018*/ 	.byte	0x04, 0x17
        /*001a*/ 	.short	(.L_13 - .L_12)
.L_12:
        /*001c*/ 	.word	0x00000000
        /*0020*/ 	.short	0x0002
        /*0022*/ 	.short	0x0010
        /*0024*/ 	.byte	0x00, 0xf4, 0x21, 0x00


	//----- nvinfo : EIATTR_KPARAM_INFO
	.align		4
.L_13:
        /*0028*/ 	.byte	0x04, 0x17
        /*002a*/ 	.short	(.L_15 - .L_14)
.L_14:
        /*002c*/ 	.word	0x00000000
        /*0030*/ 	.short	0x0001
        /*0032*/ 	.short	0x0008
        /*0034*/ 	.byte	0x00, 0xf4, 0x21, 0x00


	//----- nvinfo : EIATTR_KPARAM_INFO
	.align		4
.L_15:
        /*0038*/ 	.byte	0x04, 0x17
        /*003a*/ 	.short	(.L_17 - .L_16)
.L_16:
        /*003c*/ 	.word	0x00000000
        /*0040*/ 	.short	0x0000
        /*0042*/ 	.short	0x0000
        /*0044*/ 	.byte	0x00, 0xf4, 0x21, 0x00


	//----- nvinfo : EIATTR_SPARSE_MMA_MASK
	.align		4
.L_17:
        /*0048*/ 	.byte	0x03, 0x50
        /*004a*/ 	.short	0x0000


	//----- nvinfo : EIATTR_MAXREG_COUNT
	.align		4
        /*004c*/ 	.byte	0x03, 0x1b
        /*004e*/ 	.short	0x00ff


	//----- nvinfo : EIATTR_COOP_GROUP_MASK_REGIDS
	.align		4
        /*0050*/ 	.byte	0x04, 0x29
        /*0052*/ 	.short	(.L_19 - .L_18)


	//   ....[0]....
.L_18:
        /*0054*/ 	.word	0xffffffff


	//   ....[1]....
        /*0058*/ 	.word	0xffffffff


	//   ....[2]....
        /*005c*/ 	.word	0xffffffff


	//   ....[3]....
        /*0060*/ 	.word	0xffffffff


	//   ....[4]....
        /*0064*/ 	.word	0xffffffff


	//   ....[5]....
        /*0068*/ 	.word	0xffffffff


	//----- nvinfo : EIATTR_COOP_GROUP_INSTR_OFFSETS
	.align		4
.L_19:
        /*006c*/ 	.byte	0x04, 0x28
        /*006e*/ 	.short	(.L_21 - .L_20)


	//   ....[0]....
.L_20:
        /*0070*/ 	.word	0x00000150


	//   ....[1]....
        /*0074*/ 	.word	0x00000170


	//   ....[2]....
        /*0078*/ 	.word	0x000001a0


	//   ....[3]....
        /*007c*/ 	.word	0x000001c0


	//   ....[4]....
        /*0080*/ 	.word	0x000001e0


	//   ....[5]....
        /*0084*/ 	.word	0x00000260


	//----- nvinfo : EIATTR_EXIT_INSTR_OFFSETS
	.align		4
.L_21:
        /*0088*/ 	.byte	0x04, 0x1c
        /*008a*/ 	.short	(.L_23 - .L_22)


	//   ....[0]....
.L_22:
        /*008c*/ 	.word	0x000002a0


	//   ....[1]....
        /*0090*/ 	.word	0x000002e0


	//----- nvinfo : EIATTR_REQNTID
	.align		4
.L_23:
        /*0094*/ 	.byte	0x04, 0x10
        /*0096*/ 	.short	(.L_25 - .L_24)
.L_24:
        /*0098*/ 	.word	0x00000040
        /*009c*/ 	.word	0x00000001
        /*00a0*/ 	.word	0x00000001


	//----- nvinfo : EIATTR_CBANK_PARAM_SIZE
	.align		4
.L_25:
        /*00a4*/ 	.byte	0x03, 0x19
        /*00a6*/ 	.short	0x001c


	//----- nvinfo : EIATTR_PARAM_CBANK
	.align		4
        /*00a8*/ 	.byte	0x04, 0x0a
        /*00aa*/ 	.short	(.L_27 - .L_26)
	.align		4
.L_26:
        /*00ac*/ 	.word	index@(.nv.constant0.triton_per_fused_dot_1)
        /*00b0*/ 	.short	0x0210
        /*00b2*/ 	.short	0x001c


	//----- nvinfo : EIATTR_SW_WAR
	.align		4
.L_27:
        /*00b4*/ 	.byte	0x04, 0x36
        /*00b6*/ 	.short	(.L_29 - .L_28)
.L_28:
        /*00b8*/ 	.word	0x00000008
.L_29:


//--------------------- .nv.callgraph             --------------------------
	.section	.nv.callgraph,"",@"SHT_CUDA_CALLGRAPH"
	.align	4
	.sectionentsize	8
	.align		4
        /*0000*/ 	.word	0x00000000
	.align		4
        /*0004*/ 	.word	0xffffffff
	.align		4
        /*0008*/ 	.word	0x00000000
	.align		4
        /*000c*/ 	.word	0xfffffffe
	.align		4
        /*0010*/ 	.word	0x00000000
	.align		4
        /*0014*/ 	.word	0xfffffffd
	.align		4
        /*0018*/ 	.word	0x00000000
	.align		4
        /*001c*/ 	.word	0xfffffffc


//--------------------- .text.triton_per_fused_dot_1 --------------------------
	.section	.text.triton_per_fused_dot_1,"ax",@progbits
	.sectionflags	@"SHF_BARRIERS=1"
	.align	128
        .global         triton_per_fused_dot_1
        .type           triton_per_fused_dot_1,@function
        .size           triton_per_fused_dot_1,(.L_x_1 - triton_per_fused_dot_1)
        .other          triton_per_fused_dot_1,@"STO_CUDA_ENTRY STV_DEFAULT"
triton_per_fused_dot_1:
.text.triton_per_fused_dot_1:
[----:B------:R-:W0:Y:S02]  /*0000*/  LDC R1, c[0x0][0x28] ;  /* 0x00000a00ff017b82 */ /* 0x000e240000000800 */
[----:B------:R-:W1:Y:S01]  /*0010*/  S2R R10, SR_TID.X ;  /* 0x00000000000a7919 */ /* 0x000e620000002100 */
[----:B------:R-:W2:Y:S01]  /*0020*/  LDC.64 R2, c[0x0][0x210] ;  /* 0x00008400ff027b82 */ /* 0x000ea20000000a00 */
[----:B------:R-:W-:-:S07]  /*0030*/  ULDC.64 UR6, c[0x0][0x208] ;  /* 0x0000820000067ab9 */ /* 0x000fce0000000a00 */
[----:B------:R-:W3:Y:S01]  /*0040*/  LDC.64 R4, c[0x0][0x218] ;  /* 0x00008600ff047b82 */ /* 0x000ee20000000a00 */
[----:B-1----:R-:W-:-:S04]  /*0050*/  SHF.L.U32 R6, R10, 0x1, RZ ;  /* 0x000000010a067819 */ /* 0x002fc800000006ff */
[----:B------:R-:W-:-:S05]  /*0060*/  LOP3.LUT R7, R6, 0x7e, RZ, 0xc0, !PT ;  /* 0x0000007e06077812 */ /* 0x000fca00078ec0ff */
[----:B--2---:R-:W-:-:S04]  /*0070*/  IMAD.WIDE.U32 R2, R7, 0x4, R2 ;  /* 0x0000000407027825 */ /* 0x004fc800078e0002 */
[----:B---3--:R-:W-:Y:S02]  /*0080*/  IMAD.WIDE.U32 R4, R7, 0x4, R4 ;  /* 0x0000000407047825 */ /* 0x008fe400078e0004 */
[----:B------:R-:W2:Y:S04]  /*0090*/  LDG.E.64 R2, desc[UR6][R2.64] ;  /* 0x0000000602027981 */ /* 0x000ea8000c1e1b00 */
[----:B------:R-:W2:Y:S01]  /*00a0*/  LDG.E.64 R4, desc[UR6][R4.64] ;  /* 0x0000000604047981 */ /* 0x000ea2000c1e1b00 */
[----:B------:R-:W1:Y:S01]  /*00b0*/  S2UR UR5, SR_CgaCtaId ;  /* 0x00000000000579c3 */ /* 0x000e620000008800 */
[C---:B------:R-:W-:Y:S01]  /*00c0*/  LOP3.LUT P0, RZ, R10.reuse, 0x1f, RZ, 0xc0, !PT ;  /* 0x0000001f0aff7812 */ /* 0x040fe2000780c0ff */
[----:B------:R-:W-:Y:S01]  /*00d0*/  UMOV UR4, 0x400 ;  /* 0x0000040000047882 */ /* 0x000fe20000000000 */
[----:B------:R-:W-:Y:S01]  /*00e0*/  ISETP.GE.AND P1, PT, R10, 0x2, PT ;  /* 0x000000020a00780c */ /* 0x000fe20003f26270 */
[----:B-1----:R-:W-:Y:S01]  /*00f0*/  UPRMT UR4, UR5, 0x654, UR4 ;  /* 0x0000065405047896 */ /* 0x002fe20008000004 */
[----:B--2---:R-:W-:Y:S01]  /*0100*/  FMUL R7, R3, R5 ;  /* 0x0000000503077220 */ /* 0x004fe20000400000 */
[----:B------:R-:W-:-:S03]  /*0110*/  SHF.R.U32.HI R3, RZ, 0x3, R10 ;  /* 0x00000003ff037819 */ /* 0x000fc6000001160a */
[----:B------:R-:W-:Y:S01]  /*0120*/  FFMA R7, R2, R4, R7 ;  /* 0x0000000402077223 */ /* 0x000fe20000000007 */
[----:B------:R-:W-:Y:S02]  /*0130*/  LOP3.LUT R3, R3, 0x4, RZ, 0xc0, !PT ;  /* 0x0000000403037812 */ /* 0x000fe400078ec0ff */
[----:B------:R-:W-:Y:S02]  /*0140*/  LEA R4, R10, UR4, 0x2 ;  /* 0x000000040a047c11 */ /* 0x000fe4000f8e10ff */
[----:B------:R-:W1:Y:S02]  /*0150*/  SHFL.BFLY PT, R6, R7, 0x10, 0x1f ;  /* 0x0e001f0007067f89 */ /* 0x000e6400000e0000 */
[----:B-1----:R-:W-:-:S05]  /*0160*/  FADD R6, R7, R6 ;  /* 0x0000000607067221 */ /* 0x002fca0000000000 */
[----:B------:R-:W1:Y:S02]  /*0170*/  SHFL.BFLY PT, R9, R6, 0x8, 0x1f ;  /* 0x0d001f0006097f89 */ /* 0x000e6400000e0000 */
[----:B-1----:R-:W-:Y:S01]  /*0180*/  FADD R9, R6, R9 ;  /* 0x0000000906097221 */ /* 0x002fe20000000000 */
[----:B------:R-:W-:-:S04]  /*0190*/  LOP3.LUT R6, R10, 0x1, RZ, 0xc0, !PT ;  /* 0x000000010a067812 */ /* 0x000fc800078ec0ff */
[----:B------:R-:W1:Y:S02]  /*01a0*/  SHFL.BFLY PT, R8, R9, 0x4, 0x1f ;  /* 0x0c801f0009087f89 */ /* 0x000e6400000e0000 */
[----:B-1----:R-:W-:-:S05]  /*01b0*/  FADD R8, R9, R8 ;  /* 0x0000000809087221 */ /* 0x002fca0000000000 */
[----:B------:R-:W1:Y:S02]  /*01c0*/  SHFL.BFLY PT, R11, R8, 0x2, 0x1f ;  /* 0x0c401f00080b7f89 */ /* 0x000e6400000e0000 */
[----:B-1----:R-:W-:-:S05]  /*01d0*/  FADD R11, R8, R11 ;  /* 0x0000000b080b7221 */ /* 0x002fca0000000000 */
[----:B------:R-:W1:Y:S02]  /*01e0*/  SHFL.BFLY PT, R2, R11, 0x1, 0x1f ;  /* 0x0c201f000b027f89 */ /* 0x000e6400000e0000 */
[----:B-1----:R-:W-:-:S05]  /*01f0*/  FADD R2, R11, R2 ;  /* 0x000000020b027221 */ /* 0x002fca0000000000 */
[----:B------:R-:W-:Y:S01]  /*0200*/  @!P0 STS [R3+UR4], R2 ;  /* 0x0000000203008988 */ /* 0x000fe20008000804 */
[----:B------:R-:W-:Y:S01]  /*0210*/  BAR.SYNC.DEFER_BLOCKING 0x0 ;  /* 0x0000000000007b1d */ /* 0x000fe20000010000 */
[----:B------:R-:W-:-:S04]  /*0220*/  ISETP.NE.U32.AND P0, PT, R6, 0x1, PT ;  /* 0x000000010600780c */ /* 0x000fc80003f05070 */
[C---:B------:R-:W-:Y:S01]  /*0230*/  ISETP.LT.AND P0, PT, R10.reuse, 0x2, P0 ;  /* 0x000000020a00780c */ /* 0x040fe20000701270 */
[----:B------:R-:W1:Y:S01]  /*0240*/  @!P1 LDS R0, [R4] ;  /* 0x0000000004009984 */ /* 0x000e620000000800 */
[----:B------:R-:W-:-:S03]  /*0250*/  LOP3.LUT P1, RZ, R10, 0x3f, RZ, 0xc0, !PT ;  /* 0x0000003f0aff7812 */ /* 0x000fc6000782c0ff */
[----:B-1----:R-:W1:Y:S02]  /*0260*/  SHFL.BFLY PT, R5, R0, 0x1, 0x1f ;  /* 0x0c201f0000057f89 */ /* 0x002e6400000e0000 */
[----:B-1----:R-:W-:-:S06]  /*0270*/  FADD R5, R0, R5 ;  /* 0x0000000500057221 */ /* 0x002fcc0000000000 */
[----:B------:R1:W-:Y:S01]  /*0280*/  @P0 STS [R4], R5 ;  /* 0x0000000504000388 */ /* 0x0003e20000000800 */
[----:B------:R-:W-:Y:S06]  /*0290*/  BAR.SYNC.DEFER_BLOCKING 0x0 ;  /* 0x0000000000007b1d */ /* 0x000fec0000010000 */
[----:B-1----:R-:W-:Y:S05]  /*02a0*/  @P1 EXIT ;  /* 0x000000000000194d */ /* 0x002fea0003800000 */
[----:B------:R-:W0:Y:S01]  /*02b0*/  LDS R5, [UR4] ;  /* 0x00000004ff057984 */ /* 0x000e220008000800 */
[----:B------:R-:W0:Y:S03]  /*02c0*/  LDC.64 R2, c[0x0][0x220] ;  /* 0x00008800ff027b82 */ /* 0x000e260000000a00 */
[----:B0-----:R-:W-:Y:S01]  /*02d0*/  STG.E desc[UR6][R2.64], R5 ;  /* 0x0000000502007986 */ /* 0x001fe2000c101906 */
[----:B------:R-:W-:Y:S05]  /*02e0*/  EXIT ;  /* 0x000000000000794d */ /* 0x000fea0003800000 */
.L_x_0:
[----:B------:R-:W-:-:S00]  /*02f0*/  BRA `(.L_x_0) ;  /* 0xfffffffc00fc7947 */ /* 0x000fc0000383ffff */
[----:B------:R-:W-:-:S00]  /*0300*/  NOP ;  /* 0x0000000000007918 */ /* 0x000fc00000000000 */
[----:B------:R-:W-:-:S00]  /*0310*/  NOP ;  /* 0x0000000000007918 */ /* 0x000fc00000000000 */
[----:B------:R-:W-:-:S00]  /*0320*/  NOP ;  /* 0x0000000000007918 */ /* 0x000fc00000000000 */
[----:B------:R-:W-:-:S00]  /*0330*/  NOP ;  /* 0x0000000000007918 */ /* 0x000fc00000000000 */
[----:B------:R-:W-:-:S00]  /*0340*/  NOP ;  /* 0x0000000000007918 */ /* 0x000fc00000000000 */
[----:B------:R-:W-:-:S00]  /*0350*/  NOP ;  /* 0x0000000000007918 */ /* 0x000fc00000000000 */
[----:B------:R-:W-:-:S00]  /*0360*/  NOP ;  /* 0x0000000000007918 */ /* 0x000fc00000000000 */
[----:B------:R-:W-:-:S00]  /*0370*/  NOP ;  /* 0x0000000000007918 */ /* 0x000fc00000000000 */
.L_x_1:


//--------------------- .nv.shared.triton_per_fused_dot_1 --------------------------
	.section	.nv.shared.triton_per_fused_dot_1,"aw",@nobits
	.sectionflags	@""
	.align	16
	.zero		1024


//--------------------- .nv.constant0.triton_per_fused_dot_1 --------------------------
	.section	.nv.constant0.triton_per_fused_dot_1,"a",@progbits
	.sectionflags	@""
	.align	4
.nv.constant0.triton_per_fused_dot_1:
	.zero		556
